//
// Generated by NVIDIA NVVM Compiler
//
// Compiler Build ID: CL-36424714
// Cuda compilation tools, release 13.0, V13.0.88
// Based on NVVM 20.0.0
//

.version 9.0
.target sm_100
.address_size 64

	// .globl	_Z3bfsPiS_
.extern .func  (.param .b32 func_retval0) vprintf
(
	.param .b64 vprintf_param_0,
	.param .b64 vprintf_param_1
)
;
.global .align 1 .b8 $str[12] = {105, 110, 100, 101, 120, 32, 61, 32, 37, 100, 10};
.global .align 1 .b8 $str$1[14] = {118, 105, 115, 91, 37, 100, 93, 32, 61, 32, 37, 100, 10};
.global .align 1 .b8 $str$2[21] = {105, 110, 100, 101, 120, 32, 61, 32, 37, 100, 32, 102, 105, 110, 105, 115, 104, 101, 100, 10};

.visible .entry _Z3bfsPiS_(
	.param .u64 .ptr .align 1 _Z3bfsPiS__param_0,
	.param .u64 .ptr .align 1 _Z3bfsPiS__param_1
)
{
	.local .align 16 .b8 	__local_depot0[8208];
	.reg .b64 	%SP;
	.reg .b64 	%SPL;
	.reg .pred 	%p<9>;
	.reg .b32 	%r<56>;
	.reg .b64 	%rd<51>;

	mov.u64 	%SPL, __local_depot0;
	cvta.local.u64 	%SP, %SPL;
	ld.param.u64 	%rd18, [_Z3bfsPiS__param_0];
	ld.param.u64 	%rd20, [_Z3bfsPiS__param_1];
	cvta.to.global.u64 	%rd1, %rd20;
	add.u64 	%rd2, %SPL, 0;
	add.u64 	%rd3, %SPL, 4096;
	add.u64 	%rd23, %SP, 8192;
	add.u64 	%rd4, %SPL, 8192;
	mov.b64 	%rd48, -1;
	mov.u64 	%rd47, %rd3;
$L__BB0_1:
	mov.b32 	%r22, 0;
	st.local.u32 	[%rd47], %r22;
	add.s64 	%rd48, %rd48, 1;
	add.s64 	%rd47, %rd47, 4;
	setp.lt.u64 	%p1, %rd48, 1023;
	@%p1 bra 	$L__BB0_1;
	add.s64 	%rd50, %rd2, 4;
	mov.b64 	%rd49, -1;
$L__BB0_3:
	mov.b32 	%r23, 0;
	st.local.u32 	[%rd50], %r23;
	add.s64 	%rd50, %rd50, 4;
	add.s64 	%rd49, %rd49, 1;
	setp.lt.u64 	%p2, %rd49, 1022;
	@%p2 bra 	$L__BB0_3;
	mov.u32 	%r26, %tid.x;
	mov.u32 	%r27, %ctaid.x;
	mov.u32 	%r28, %ntid.x;
	mad.lo.s32 	%r1, %r27, %r28, %r26;
	st.local.u32 	[%rd2], %r1;
	mul.wide.s32 	%rd25, %r1, 4;
	add.s64 	%rd26, %rd3, %rd25;
	mov.b32 	%r54, 1;
	st.local.u32 	[%rd26], %r54;
	st.local.u32 	[%rd4], %r1;
	mov.u64 	%rd27, $str;
	cvta.global.u64 	%rd28, %rd27;
	{ // callseq 0, 0
	.param .b64 param0;
	st.param.b64 	[param0], %rd28;
	.param .b64 param1;
	st.param.b64 	[param1], %rd23;
	.param .b32 retval0;
	call.uni (retval0), 
	vprintf, 
	(
	param0, 
	param1
	);
	ld.param.b32 	%r29, [retval0];
	} // callseq 0
	shl.b32 	%r2, %r1, 10;
	cvta.to.global.u64 	%rd14, %rd18;
	mov.b32 	%r55, 0;
	mov.u32 	%r48, %r55;
	bra.uni 	$L__BB0_6;
$L__BB0_5:
	setp.lt.s32 	%p7, %r54, 1;
	setp.gt.s32 	%p8, %r48, 1022;
	selp.b32 	%r42, -1023, 1, %p8;
	add.s32 	%r48, %r42, %r48;
	@%p7 bra 	$L__BB0_11;
$L__BB0_6:
	mul.wide.s32 	%rd30, %r48, 4;
	add.s64 	%rd31, %rd2, %rd30;
	ld.local.u32 	%r9, [%rd31];
	add.s32 	%r54, %r54, -1;
	shl.b32 	%r31, %r9, 10;
	mul.wide.s32 	%rd32, %r31, 4;
	add.s64 	%rd15, %rd14, %rd32;
	ld.global.u32 	%r50, [%rd15];
	setp.eq.s32 	%p3, %r50, 0;
	@%p3 bra 	$L__BB0_5;
	add.s32 	%r33, %r2, %r9;
	mul.wide.s32 	%rd33, %r33, 4;
	add.s64 	%rd16, %rd1, %rd33;
	mov.b32 	%r51, 0;
$L__BB0_8:
	mul.wide.s32 	%rd34, %r50, 4;
	add.s64 	%rd17, %rd3, %rd34;
	ld.local.u32 	%r34, [%rd17];
	st.local.v2.u32 	[%rd4], {%r50, %r34};
	mov.u64 	%rd35, $str$1;
	cvta.global.u64 	%rd36, %rd35;
	{ // callseq 1, 0
	.param .b64 param0;
	st.param.b64 	[param0], %rd36;
	.param .b64 param1;
	st.param.b64 	[param1], %rd23;
	.param .b32 retval0;
	call.uni (retval0), 
	vprintf, 
	(
	param0, 
	param1
	);
	ld.param.b32 	%r35, [retval0];
	} // callseq 1
	setp.ne.s32 	%p4, %r34, 0;
	@%p4 bra 	$L__BB0_10;
	ld.global.u32 	%r37, [%rd16];
	add.s32 	%r38, %r37, 1;
	add.s32 	%r39, %r2, %r50;
	mul.wide.s32 	%rd38, %r39, 4;
	add.s64 	%rd39, %rd1, %rd38;
	st.global.u32 	[%rd39], %r38;
	setp.gt.s32 	%p5, %r55, 1022;
	selp.b32 	%r40, -1023, 1, %p5;
	add.s32 	%r55, %r40, %r55;
	mul.wide.s32 	%rd40, %r55, 4;
	add.s64 	%rd41, %rd2, %rd40;
	st.local.u32 	[%rd41], %r50;
	mov.b32 	%r41, 1;
	st.local.u32 	[%rd17], %r41;
	add.s32 	%r54, %r54, 1;
$L__BB0_10:
	add.s32 	%r20, %r51, 1;
	mul.wide.u32 	%rd42, %r51, 4;
	add.s64 	%rd43, %rd15, %rd42;
	ld.global.u32 	%r50, [%rd43+4];
	setp.eq.s32 	%p6, %r50, 0;
	mov.u32 	%r51, %r20;
	@%p6 bra 	$L__BB0_5;
	bra.uni 	$L__BB0_8;
$L__BB0_11:
	st.local.u32 	[%rd4], %r1;
	mov.u64 	%rd44, $str$2;
	cvta.global.u64 	%rd45, %rd44;
	{ // callseq 2, 0
	.param .b64 param0;
	st.param.b64 	[param0], %rd45;
	.param .b64 param1;
	st.param.b64 	[param1], %rd23;
	.param .b32 retval0;
	call.uni (retval0), 
	vprintf, 
	(
	param0, 
	param1
	);
	ld.param.b32 	%r43, [retval0];
	} // callseq 2
	ret;

}


// ===== COMPILED SASS (sm_100) =====

	.target	sm_100

	.elftype	@"ET_EXEC"


//--------------------- .note.nv.tkinfo           --------------------------
	.section	.note.nv.tkinfo,"",@"SHT_NOTE"
	.sectionflags	@"SHF_NOTE_NV_TKINFO"
	.tkinfo
        /*0018*/ 	.word	0x00000002
        /*0030*/ 	.string	""
        /*0030*/ 	.string	"ptxas"
        /*0030*/ 	.string	"Cuda compilation tools, release 13.0, V13.0.88"
        /*0030*/ 	.string	"Build cuda_13.0.r13.0/compiler.36424714_0"
        /*0030*/ 	.string	"-arch sm_100 -m 64 "



//--------------------- .note.nv.cuinfo           --------------------------
	.section	.note.nv.cuinfo,"",@"SHT_NOTE"
	.sectionflags	@"SHF_NOTE_NV_CUINFO"
        /*0018*/ 	.short	0x0002
        /*001a*/ 	.short	0x0064
        /*001c*/ 	.short	0x0082
	.zero		2


//--------------------- .nv.info                  --------------------------
	.section	.nv.info,"",@"SHT_CUDA_INFO"
	.align	4


	//----- nvinfo : EIATTR_REGCOUNT
	.align		4
        /*0000*/ 	.byte	0x04, 0x2f
        /*0002*/ 	.short	(.L_4 - .L_3)
	.align		4
.L_3:
        /*0004*/ 	.word	index@(_Z3bfsPiS_)
        /*0008*/ 	.word	0x00000024


	//----- nvinfo : EIATTR_FRAME_SIZE
	.align		4
.L_4:
        /*000c*/ 	.byte	0x04, 0x11
        /*000e*/ 	.short	(.L_6 - .L_5)
	.align		4
.L_5:
        /*0010*/ 	.word	index@(_Z3bfsPiS_)
        /*0014*/ 	.word	0x00002010


	//----- nvinfo : EIATTR_MIN_STACK_SIZE
	.align		4
.L_6:
        /*0018*/ 	.byte	0x04, 0x12
        /*001a*/ 	.short	(.L_8 - .L_7)
	.align		4
.L_7:
        /*001c*/ 	.word	index@(_Z3bfsPiS_)
        /*0020*/ 	.word	0x00002010
.L_8:


//--------------------- .nv.compat                --------------------------
	.section	.nv.compat,"",@"SHT_CUDA_COMPAT_INFO"
	.align	4
        /*0000*/ 	.byte	0x02, 0x09, 0x00, 0x00, 0x02, 0x02, 0x01, 0x00, 0x02, 0x05, 0x05, 0x00, 0x03, 0x07, 0x01, 0x01
        /*0010*/ 	.byte	0x02, 0x03, 0x00, 0x00, 0x02, 0x06, 0x01, 0x00, 0x04, 0x0b, 0x08, 0x00, 0x09, 0x00, 0x00, 0x00
        /*0020*/ 	.byte	0x00, 0x00, 0x00, 0x00


//--------------------- .nv.info._Z3bfsPiS_       --------------------------
	.section	.nv.info._Z3bfsPiS_,"",@"SHT_CUDA_INFO"
	.sectionflags	@""
	.align	4


	//----- nvinfo : EIATTR_CUDA_API_VERSION
	.align		4
        /*0000*/ 	.byte	0x04, 0x37
        /*0002*/ 	.short	(.L_10 - .L_9)
.L_9:
        /*0004*/ 	.word	0x00000082


	//----- nvinfo : EIATTR_KPARAM_INFO
	.align		4
.L_10:
        /*0008*/ 	.byte	0x04, 0x17
        /*000a*/ 	.short	(.L_12 - .L_11)
.L_11:
        /*000c*/ 	.word	0x00000000
        /*0010*/ 	.short	0x0001
        /*0012*/ 	.short	0x0008
        /*0014*/ 	.byte	0x00, 0xf5, 0x21, 0x00


	//----- nvinfo : EIATTR_KPARAM_INFO
	.align		4
.L_12:
        /*0018*/ 	.byte	0x04, 0x17
        /*001a*/ 	.short	(.L_14 - .L_13)
.L_13:
        /*001c*/ 	.word	0x00000000
        /*0020*/ 	.short	0x0000
        /*0022*/ 	.short	0x0000
        /*0024*/ 	.byte	0x00, 0xf5, 0x21, 0x00


	//----- nvinfo : EIATTR_SPARSE_MMA_MASK
	.align		4
.L_14:
        /*0028*/ 	.byte	0x03, 0x50
        /*002a*/ 	.short	0x0000


	//----- nvinfo : EIATTR_MAXREG_COUNT
	.align		4
        /*002c*/ 	.byte	0x03, 0x1b
        /*002e*/ 	.short	0x00ff


	//----- nvinfo : EIATTR_EXTERNS
	.align		4
        /*0030*/ 	.byte	0x04, 0x0f
        /*0032*/ 	.short	(.L_16 - .L_15)


	//   ....[0]....
	.align		4
.L_15:
        /*0034*/ 	.word	index@(vprintf)


	//----- nvinfo : EIATTR_MERCURY_ISA_VERSION
	.align		4
.L_16:
        /*0038*/ 	.byte	0x03, 0x5f
        /*003a*/ 	.short	0x0101


	//----- nvinfo : EIATTR_VRC_CTA_INIT_COUNT
	.align		4
        /*003c*/ 	.byte	0x02, 0x4a
	.zero		1
	.zero		1


	//----- nvinfo : EIATTR_SYSCALL_OFFSETS
	.align		4
        /*0040*/ 	.byte	0x04, 0x46
        /*0042*/ 	.short	(.L_18 - .L_17)


	//   ....[0]....
.L_17:
        /*0044*/ 	.word	0x000021a0


	//   ....[1]....
        /*0048*/ 	.word	0x00002390


	//   ....[2]....
        /*004c*/ 	.word	0x00002680


	//----- nvinfo : EIATTR_EXIT_INSTR_OFFSETS
	.align		4
.L_18:
        /*0050*/ 	.byte	0x04, 0x1c
        /*0052*/ 	.short	(.L_20 - .L_19)


	//   ....[0]....
.L_19:
        /*0054*/ 	.word	0x00002690


	//----- nvinfo : EIATTR_CRS_STACK_SIZE
	.align		4
.L_20:
        /*0058*/ 	.byte	0x04, 0x1e
        /*005a*/ 	.short	(.L_22 - .L_21)
.L_21:
        /*005c*/ 	.word	0x00000000


	//----- nvinfo : EIATTR_CBANK_PARAM_SIZE
	.align		4
.L_22:
        /*0060*/ 	.byte	0x03, 0x19
        /*0062*/ 	.short	0x0010


	//----- nvinfo : EIATTR_PARAM_CBANK
	.align		4
        /*0064*/ 	.byte	0x04, 0x0a
        /*0066*/ 	.short	(.L_24 - .L_23)
	.align		4
.L_23:
        /*0068*/ 	.word	index@(.nv.constant0._Z3bfsPiS_)
        /*006c*/ 	.short	0x0380
        /*006e*/ 	.short	0x0010


	//----- nvinfo : EIATTR_SW_WAR
	.align		4
.L_24:
        /*0070*/ 	.byte	0x04, 0x36
        /*0072*/ 	.short	(.L_26 - .L_25)
.L_25:
        /*0074*/ 	.word	0x00000008
.L_26:


//--------------------- .nv.callgraph             --------------------------
	.section	.nv.callgraph,"",@"SHT_CUDA_CALLGRAPH"
	.align	4
	.sectionentsize	8
	.align		4
        /*0000*/ 	.word	0x00000000
	.align		4
        /*0004*/ 	.word	0xffffffff
	.align		4
        /*0008*/ 	.word	index@(_Z3bfsPiS_)
	.align		4
        /*000c*/ 	.word	index@(vprintf)
	.align		4
        /*0010*/ 	.word	0x00000000
	.align		4
        /*0014*/ 	.word	0xfffffffe
	.align		4
        /*0018*/ 	.word	0x00000000
	.align		4
        /*001c*/ 	.word	0xfffffffd
	.align		4
        /*0020*/ 	.word	0x00000000
	.align		4
        /*0024*/ 	.word	0xfffffffc


//--------------------- .nv.constant4             --------------------------
	.section	.nv.constant4,"a",@progbits
	.align	8
	.align		8
.nv.constant4:
        /*0000*/ 	.dword	vprintf
	.align		8
        /*0008*/ 	.dword	$str
	.align		8
        /*0010*/ 	.dword	$str$1
	.align		8
        /*0018*/ 	.dword	$str$2


//--------------------- .text._Z3bfsPiS_          --------------------------
	.section	.text._Z3bfsPiS_,"ax",@progbits
	.align	128
        .global         _Z3bfsPiS_
        .type           _Z3bfsPiS_,@function
        .size           _Z3bfsPiS_,(.L_x_11 - _Z3bfsPiS_)
        .other          _Z3bfsPiS_,@"STO_CUDA_ENTRY STV_DEFAULT"
_Z3bfsPiS_:
.text._Z3bfsPiS_:
[----:B------:R-:W0:Y:S01]  /*0000*/  LDC R1, c[0x0][0x37c] ;  /* 0x0000df00ff017b82 */ /* 0x000e220000000800 */
[----:B------:R-:W1:Y:S01]  /*0010*/  S2R R2, SR_TID.X ;  /* 0x0000000000027919 */ /* 0x000e620000002100 */
[----:B------:R-:W2:Y:S06]  /*0020*/  LDCU UR4, c[0x0][0x2fc] ;  /* 0x00005f80ff0477ac */ /* 0x000eac0008000800 */
[----:B------:R-:W1:Y:S01]  /*0030*/  S2UR UR5, SR_CTAID.X ;  /* 0x00000000000579c3 */ /* 0x000e620000002500 */
[----:B0-----:R-:W-:Y:S02]  /*0040*/  VIADD R1, R1, 0xffffdff0 ;  /* 0xffffdff001017836 */ /* 0x001fe40000000000 */
[----:B------:R-:W-:Y:S01]  /*0050*/  IMAD.MOV.U32 R11, RZ, RZ, 0x1 ;  /* 0x00000001ff0b7424 */ /* 0x000fe200078e00ff */
[----:B------:R-:W0:Y:S01]  /*0060*/  LDCU.64 UR6, c[0x4][0x8] ;  /* 0x01000100ff0677ac */ /* 0x000e220008000a00 */
[----:B------:R-:W-:Y:S01]  /*0070*/  VIADD R27, R1, 0x1000 ;  /* 0x00001000011b7836 */ /* 0x000fe20000000000 */
[----:B------:R3:W-:Y:S01]  /*0080*/  STL.128 [R1+0x1000], RZ ;  /* 0x001000ff01007387 */ /* 0x0007e20000100c00 */
[----:B------:R-:W-:Y:S01]  /*0090*/  IMAD.MOV.U32 R16, RZ, RZ, 0x1 ;  /* 0x00000001ff107424 */ /* 0x000fe200078e00ff */
[----:B------:R-:W1:Y:S02]  /*00a0*/  LDC R3, c[0x0][0x360] ;  /* 0x0000d800ff037b82 */ /* 0x000e640000000800 */
[----:B------:R3:W-:Y:S04]  /*00b0*/  STL.128 [R1+0x1010], RZ ;  /* 0x001010ff01007387 */ /* 0x0007e80000100c00 */
[----:B------:R3:W-:Y:S02]  /*00c0*/  STL.128 [R1+0x1020], RZ ;  /* 0x001020ff01007387 */ /* 0x0007e40000100c00 */
[----:B------:R-:W4:Y:S02]  /*00d0*/  LDC R28, c[0x0][0x2f8] ;  /* 0x0000be00ff1c7b82 */ /* 0x000f240000000800 */
[----:B------:R3:W-:Y:S04]  /*00e0*/  STL.128 [R1+0x1030], RZ ;  /* 0x001030ff01007387 */ /* 0x0007e80000100c00 */
[----:B------:R3:W-:Y:S01]  /*00f0*/  STL.128 [R1+0x1040], RZ ;  /* 0x001040ff01007387 */ /* 0x0007e20000100c00 */
[----:B0-----:R-:W-:-:S02]  /*0100*/  IMAD.U32 R4, RZ, RZ, UR6 ;  /* 0x00000006ff047e24 */ /* 0x001fc4000f8e00ff */
[----:B------:R-:W-:Y:S01]  /*0110*/  IMAD.U32 R5, RZ, RZ, UR7 ;  /* 0x00000007ff057e24 */ /* 0x000fe2000f8e00ff */
[----:B------:R3:W-:Y:S04]  /*0120*/  STL.128 [R1+0x1050], RZ ;  /* 0x001050ff01007387 */ /* 0x0007e80000100c00 */
[----:B------:R3:W-:Y:S01]  /*0130*/  STL.128 [R1+0x1060], RZ ;  /* 0x001060ff01007387 */ /* 0x0007e20000100c00 */
[----:B-1----:R-:W-:Y:S01]  /*0140*/  IMAD R2, R3, UR5, R2 ;  /* 0x0000000503027c24 */ /* 0x002fe2000f8e0202 */
[----:B------:R-:W-:Y:S02]  /*0150*/  MOV R3, 0x0 ;  /* 0x0000000000037802 */ /* 0x000fe40000000f00 */
[----:B------:R3:W-:Y:S02]  /*0160*/  STL.128 [R1+0x1070], RZ ;  /* 0x001070ff01007387 */ /* 0x0007e40000100c00 */
[----:B------:R-:W-:-:S02]  /*0170*/  LEA R0, R2, R27, 0x2 ;  /* 0x0000001b02007211 */ /* 0x000fc400078e10ff */
[----:B------:R3:W-:Y:S01]  /*0180*/  STL.128 [R1+0x1080], RZ ;  /* 0x001080ff01007387 */ /* 0x0007e20000100c00 */
[----:B------:R3:W0:Y:S01]  /*0190*/  LDC.64 R8, c[0x4][R3] ;  /* 0x0100000003087b82 */ /* 0x0006220000000a00 */
[----:B----4-:R-:W-:Y:S02]  /*01a0*/  IADD3 R28, P0, P1, R1, 0x2000, R28 ;  /* 0x00002000011c7810 */ /* 0x010fe4000791e01c */
[----:B------:R3:W-:Y:S02]  /*01b0*/  STL.128 [R1+0x1090], RZ ;  /* 0x001090ff01007387 */ /* 0x0007e40000100c00 */
[----:B--2---:R-:W-:Y:S02]  /*01c0*/  IADD3.X R26, PT, PT, RZ, UR4, RZ, P0, P1 ;  /* 0x00000004ff1a7c10 */ /* 0x004fe400087e24ff */
[----:B------:R3:W-:Y:S01]  /*01d0*/  STL.128 [R1+0x10a0], RZ ;  /* 0x0010a0ff01007387 */ /* 0x0007e20000100c00 */
[----:B------:R-:W-:Y:S02]  /*01e0*/  MOV R6, R28 ;  /* 0x0000001c00067202 */ /* 0x000fe40000000f00 */
[----:B------:R-:W-:Y:S01]  /*01f0*/  IMAD.MOV.U32 R7, RZ, RZ, R26 ;  /* 0x000000ffff077224 */ /* 0x000fe200078e001a */
[----:B------:R3:W-:Y:S04]  /*0200*/  STL.128 [R1+0x10b0], RZ ;  /* 0x0010b0ff01007387 */ /* 0x0007e80000100c00 */
        /* <DEDUP_REMOVED lines=244> */
[----:B------:R3:W-:Y:S04]  /*1150*/  STL [R1+0x4], RZ ;  /* 0x000004ff01007387 */ /* 0x0007e80000100800 */
[----:B------:R3:W-:Y:S04]  /*1160*/  STL.64 [R1+0x8], RZ ;  /* 0x000008ff01007387 */ /* 0x0007e80000100a00 */
        /* <DEDUP_REMOVED lines=255> */
[----:B------:R3:W-:Y:S04]  /*2160*/  STL [R1], R2 ;  /* 0x0000000201007387 */ /* 0x0007e80000100800 */
[----:B------:R3:W-:Y:S04]  /*2170*/  STL [R0], R11 ;  /* 0x0000000b00007387 */ /* 0x0007e80000100800 */
[----:B0-----:R3:W-:Y:S02]  /*2180*/  STL [R1+0x2000], R2 ;  /* 0x0020000201007387 */ /* 0x0017e40000100800 */
[----:B------:R-:W-:-:S07]  /*2190*/  LEPC R20, `(.L_x_0) ;  /* 0x000000001014794e */ /* 0x000fce0000000000 */
[----:B---3--:R-:W-:Y:S05]  /*21a0*/  CALL.ABS.NOINC R8 ;  /* 0x0000000008007343 */ /* 0x008fea0003c00000 */
.L_x_0:
[----:B------:R-:W0:Y:S01]  /*21b0*/  LDC.64 R22, c[0x0][0x358] ;  /* 0x0000d600ff167b82 */ /* 0x000e220000000a00 */
[----:B------:R-:W-:Y:S01]  /*21c0*/  BSSY.RECONVERGENT B7, `(.L_x_1) ;  /* 0x0000042000077945 */ /* 0x000fe20003800200 */
[----:B------:R-:W-:-:S07]  /*21d0*/  CS2R R30, SRZ ;  /* 0x00000000001e7805 */ /* 0x000fce000001ff00 */
.L_x_8:
[----:B------:R-:W-:Y:S01]  /*21e0*/  IMAD R0, R30, 0x4, R1 ;  /* 0x000000041e007824 */ /* 0x000fe200078e0201 */
[----:B------:R-:W1:Y:S04]  /*21f0*/  LDC.64 R18, c[0x0][0x380] ;  /* 0x0000e000ff127b82 */ /* 0x000e680000000a00 */
[----:B------:R-:W2:Y:S01]  /*2200*/  LDL R5, [R0] ;  /* 0x0000000000057983 */ /* 0x000ea20000100800 */
[----:B0-----:R-:W-:Y:S02]  /*2210*/  R2UR UR4, R22 ;  /* 0x00000000160472ca */ /* 0x001fe400000e0000 */
[----:B------:R-:W-:Y:S02]  /*2220*/  R2UR UR5, R23 ;  /* 0x00000000170572ca */ /* 0x000fe400000e0000 */
[----:B--2---:R-:W-:-:S05]  /*2230*/  SHF.L.U32 R3, R5, 0xa, RZ ;  /* 0x0000000a05037819 */ /* 0x004fca00000006ff */
[----:B-1----:R-:W-:-:S06]  /*2240*/  IMAD.WIDE R18, R3, 0x4, R18 ;  /* 0x0000000403127825 */ /* 0x002fcc00078e0212 */
[----:B------:R-:W2:Y:S01]  /*2250*/  LDG.E R24, desc[UR4][R18.64] ;  /* 0x0000000412187981 */ /* 0x000ea2000c1e1900 */
[----:B------:R-:W-:Y:S01]  /*2260*/  BSSY.RECONVERGENT B6, `(.L_x_2) ;  /* 0x0000030000067945 */ /* 0x000fe20003800200 */
[----:B------:R-:W-:Y:S01]  /*2270*/  VIADD R32, R16, 0xffffffff ;  /* 0xffffffff10207836 */ /* 0x000fe20000000000 */
[----:B--2---:R-:W-:-:S13]  /*2280*/  ISETP.NE.AND P0, PT, R24, RZ, PT ;  /* 0x000000ff1800720c */ /* 0x004fda0003f05270 */
[----:B------:R-:W-:Y:S05]  /*2290*/  @!P0 BRA `(.L_x_3) ;  /* 0x0000000000b08947 */ /* 0x000fea0003800000 */
[----:B------:R-:W0:Y:S01]  /*22a0*/  LDC.64 R16, c[0x0][0x388] ;  /* 0x0000e200ff107b82 */ /* 0x000e220000000a00 */
[----:B------:R-:W-:Y:S02]  /*22b0*/  IMAD R3, R2, 0x400, R5 ;  /* 0x0000040002037824 */ /* 0x000fe400078e0205 */
[----:B------:R-:W-:Y:S02]  /*22c0*/  HFMA2 R33, -RZ, RZ, 0, 0 ;  /* 0x00000000ff217431 */ /* 0x000fe400000001ff */
[----:B0-----:R-:W-:-:S07]  /*22d0*/  IMAD.WIDE R16, R3, 0x4, R16 ;  /* 0x0000000403107825 */ /* 0x001fce00078e0210 */
.L_x_7:
[----:B------:R-:W-:Y:S01]  /*22e0*/  IMAD R29, R24, 0x4, R27 ;  /* 0x00000004181d7824 */ /* 0x000fe200078e021b */
[----:B------:R-:W-:Y:S01]  /*22f0*/  MOV R8, 0x0 ;  /* 0x0000000000087802 */ /* 0x000fe20000000f00 */
[----:B------:R-:W0:Y:S03]  /*2300*/  LDCU.64 UR4, c[0x4][0x10] ;  /* 0x01000200ff0477ac */ /* 0x000e260008000a00 */
[----:B------:R-:W2:Y:S01]  /*2310*/  LDL R25, [R29] ;  /* 0x000000001d197983 */ /* 0x000ea20000100800 */
[----:B------:R-:W-:Y:S01]  /*2320*/  IMAD.MOV.U32 R6, RZ, RZ, R28 ;  /* 0x000000ffff067224 */ /* 0x000fe200078e001c */
[----:B------:R-:W1:Y:S01]  /*2330*/  LDC.64 R8, c[0x4][R8] ;  /* 0x0100000008087b82 */ /* 0x000e620000000a00 */
[----:B------:R-:W-:Y:S02]  /*2340*/  IMAD.MOV.U32 R7, RZ, RZ, R26 ;  /* 0x000000ffff077224 */ /* 0x000fe400078e001a */
[----:B0-----:R-:W-:Y:S01]  /*2350*/  IMAD.U32 R4, RZ, RZ, UR4 ;  /* 0x00000004ff047e24 */ /* 0x001fe2000f8e00ff */
[----:B------:R-:W-:Y:S01]  /*2360*/  MOV R5, UR5 ;  /* 0x0000000500057c02 */ /* 0x000fe20008000f00 */
[----:B-12---:R0:W-:Y:S06]  /*2370*/  STL.64 [R1+0x2000], R24 ;  /* 0x0020001801007387 */ /* 0x0061ec0000100a00 */
[----:B------:R-:W-:-:S07]  /*2380*/  LEPC R20, `(.L_x_4) ;  /* 0x000000001014794e */ /* 0x000fce0000000000 */
[----:B0-----:R-:W-:Y:S05]  /*2390*/  CALL.ABS.NOINC R8 ;  /* 0x0000000008007343 */ /* 0x001fea0003c00000 */
.L_x_4:
[----:B------:R-:W-:Y:S01]  /*23a0*/  ISETP.NE.AND P0, PT, R25, RZ, PT ;  /* 0x000000ff1900720c */ /* 0x000fe20003f05270 */
[----:B------:R-:W-:-:S12]  /*23b0*/  BSSY.RECONVERGENT B0, `(.L_x_5) ;  /* 0x0000013000007945 */ /* 0x000fd80003800200 */
[----:B------:R-:W-:Y:S05]  /*23c0*/  @P0 BRA `(.L_x_6) ;  /* 0x0000000000440947 */ /* 0x000fea0003800000 */
[----:B------:R-:W-:Y:S01]  /*23d0*/  R2UR UR4, R22 ;  /* 0x00000000160472ca */ /* 0x000fe200000e0000 */
[----:B------:R-:W0:Y:S01]  /*23e0*/  LDC.64 R4, c[0x0][0x388] ;  /* 0x0000e200ff047b82 */ /* 0x000e220000000a00 */
[----:B------:R-:W-:-:S13]  /*23f0*/  R2UR UR5, R23 ;  /* 0x00000000170572ca */ /* 0x000fda00000e0000 */
[----:B------:R-:W2:Y:S01]  /*2400*/  LDG.E R0, desc[UR4][R16.64] ;  /* 0x0000000410007981 */ /* 0x000ea2000c1e1900 */
[C---:B------:R-:W-:Y:S01]  /*2410*/  ISETP.GT.AND P0, PT, R31.reuse, 0x3fe, PT ;  /* 0x000003fe1f00780c */ /* 0x040fe20003f04270 */
[----:B------:R-:W-:Y:S01]  /*2420*/  IMAD R3, R2, 0x400, R24 ;  /* 0x0000040002037824 */ /* 0x000fe200078e0218 */
[----:B------:R-:W-:Y:S02]  /*2430*/  IADD3 R6, PT, PT, R31, -0x3ff, RZ ;  /* 0xfffffc011f067810 */ /* 0x000fe40007ffe0ff */
[----:B------:R-:W-:Y:S01]  /*2440*/  IADD3 R32, PT, PT, R32, 0x1, RZ ;  /* 0x0000000120207810 */ /* 0x000fe20007ffe0ff */
[----:B0-----:R-:W-:-:S08]  /*2450*/  IMAD.WIDE R4, R3, 0x4, R4 ;  /* 0x0000000403047825 */ /* 0x001fd000078e0204 */
[----:B------:R-:W-:-:S04]  /*2460*/  @!P0 VIADD R6, R31, 0x1 ;  /* 0x000000011f068836 */ /* 0x000fc80000000000 */
[----:B------:R-:W-:Y:S01]  /*2470*/  IMAD.MOV.U32 R31, RZ, RZ, R6 ;  /* 0x000000ffff1f7224 */ /* 0x000fe200078e0006 */
[----:B------:R-:W-:-:S05]  /*2480*/  LEA R7, R6, R1, 0x2 ;  /* 0x0000000106077211 */ /* 0x000fca00078e10ff */
[----:B------:R0:W-:Y:S01]  /*2490*/  STL [R7], R24 ;  /* 0x0000001807007387 */ /* 0x0001e20000100800 */
[----:B--2---:R-:W-:Y:S02]  /*24a0*/  VIADD R3, R0, 0x1 ;  /* 0x0000000100037836 */ /* 0x004fe40000000000 */
[----:B------:R-:W-:-:S03]  /*24b0*/  IMAD.MOV.U32 R0, RZ, RZ, 0x1 ;  /* 0x00000001ff007424 */ /* 0x000fc600078e00ff */
[----:B------:R0:W-:Y:S04]  /*24c0*/  STG.E desc[UR4][R4.64], R3 ;  /* 0x0000000304007986 */ /* 0x0001e8000c101904 */
[----:B------:R0:W-:Y:S02]  /*24d0*/  STL [R29], R0 ;  /* 0x000000001d007387 */ /* 0x0001e40000100800 */
.L_x_6:
[----:B------:R-:W-:Y:S05]  /*24e0*/  BSYNC.RECONVERGENT B0 ;  /* 0x0000000000007941 */ /* 0x000fea0003800200 */
.L_x_5:
[----:B------:R-:W-:Y:S01]  /*24f0*/  R2UR UR4, R22 ;  /* 0x00000000160472ca */ /* 0x000fe200000e0000 */
[----:B0-----:R-:W-:Y:S01]  /*2500*/  IMAD.WIDE.U32 R24, R33, 0x4, R18 ;  /* 0x0000000421187825 */ /* 0x001fe200078e0012 */
[----:B------:R-:W-:-:S13]  /*2510*/  R2UR UR5, R23 ;  /* 0x00000000170572ca */ /* 0x000fda00000e0000 */
[----:B------:R-:W2:Y:S01]  /*2520*/  LDG.E R24, desc[UR4][R24.64+0x4] ;  /* 0x0000040418187981 */ /* 0x000ea2000c1e1900 */
[----:B------:R-:W-:Y:S01]  /*2530*/  VIADD R33, R33, 0x1 ;  /* 0x0000000121217836 */ /* 0x000fe20000000000 */
[----:B--2---:R-:W-:-:S13]  /*2540*/  ISETP.NE.AND P0, PT, R24, RZ, PT ;  /* 0x000000ff1800720c */ /* 0x004fda0003f05270 */
[----:B------:R-:W-:Y:S05]  /*2550*/  @P0 BRA `(.L_x_7) ;  /* 0xfffffffc00600947 */ /* 0x000fea000383ffff */
.L_x_3:
[----:B------:R-:W-:Y:S05]  /*2560*/  BSYNC.RECONVERGENT B6 ;  /* 0x0000000000067941 */ /* 0x000fea0003800200 */
.L_x_2:
[----:B------:R-:W-:Y:S01]  /*2570*/  ISETP.GT.AND P0, PT, R30, 0x3fe, PT ;  /* 0x000003fe1e00780c */ /* 0x000fe20003f04270 */
[----:B------:R-:W-:Y:S01]  /*2580*/  IMAD.MOV.U32 R16, RZ, RZ, R32 ;  /* 0x000000ffff107224 */ /* 0x000fe200078e0020 */
[----:B------:R-:W-:Y:S02]  /*2590*/  ISETP.GE.AND P1, PT, R32, 0x1, PT ;  /* 0x000000012000780c */ /* 0x000fe40003f26270 */
[----:B------:R-:W-:-:S09]  /*25a0*/  IADD3 R0, PT, PT, R30, -0x3ff, RZ ;  /* 0xfffffc011e007810 */ /* 0x000fd20007ffe0ff */
[----:B------:R-:W-:-:S05]  /*25b0*/  @!P0 VIADD R0, R30, 0x1 ;  /* 0x000000011e008836 */ /* 0x000fca0000000000 */
[----:B------:R-:W-:Y:S01]  /*25c0*/  MOV R30, R0 ;  /* 0x00000000001e7202 */ /* 0x000fe20000000f00 */
[----:B------:R-:W-:Y:S06]  /*25d0*/  @P1 BRA `(.L_x_8) ;  /* 0xfffffffc00001947 */ /* 0x000fec000383ffff */
[----:B------:R-:W-:Y:S05]  /*25e0*/  BSYNC.RECONVERGENT B7 ;  /* 0x0000000000077941 */ /* 0x000fea0003800200 */
.L_x_1:
[----:B------:R-:W-:Y:S01]  /*25f0*/  MOV R0, 0x0 ;  /* 0x0000000000007802 */ /* 0x000fe20000000f00 */
[----:B------:R0:W-:Y:S01]  /*2600*/  STL [R1+0x2000], R2 ;  /* 0x0020000201007387 */ /* 0x0001e20000100800 */
[----:B------:R-:W1:Y:S01]  /*2610*/  LDCU.64 UR4, c[0x4][0x18] ;  /* 0x01000300ff0477ac */ /* 0x000e620008000a00 */
[----:B------:R-:W-:Y:S01]  /*2620*/  MOV R6, R28 ;  /* 0x0000001c00067202 */ /* 0x000fe20000000f00 */
[----:B------:R0:W2:Y:S01]  /*2630*/  LDC.64 R8, c[0x4][R0] ;  /* 0x0100000000087b82 */ /* 0x0000a20000000a00 */
[----:B------:R-:W-:Y:S02]  /*2640*/  IMAD.MOV.U32 R7, RZ, RZ, R26 ;  /* 0x000000ffff077224 */ /* 0x000fe400078e001a */
[----:B-1----:R-:W-:Y:S02]  /*2650*/  IMAD.U32 R4, RZ, RZ, UR4 ;  /* 0x00000004ff047e24 */ /* 0x002fe4000f8e00ff */
[----:B0-----:R-:W-:-:S07]  /*2660*/  IMAD.U32 R5, RZ, RZ, UR5 ;  /* 0x00000005ff057e24 */ /* 0x001fce000f8e00ff */
[----:B------:R-:W-:-:S07]  /*2670*/  LEPC R20, `(.L_x_9) ;  /* 0x000000001014794e */ /* 0x000fce0000000000 */
[----:B--2---:R-:W-:Y:S05]  /*2680*/  CALL.ABS.NOINC R8 ;  /* 0x0000000008007343 */ /* 0x004fea0003c00000 */
.L_x_9:
[----:B------:R-:W-:Y:S05]  /*2690*/  EXIT ;  /* 0x000000000000794d */ /* 0x000fea0003800000 */
.L_x_10:
[----:B------:R-:W-:-:S00]  /*26a0*/  BRA `(.L_x_10) ;  /* 0xfffffffc00fc7947 */ /* 0x000fc0000383ffff */
[----:B------:R-:W-:-:S00]  /*26b0*/  NOP ;  /* 0x0000000000007918 */ /* 0x000fc00000000000 */
        /* <DEDUP_REMOVED lines=12> */
.L_x_11:


//--------------------- .nv.global.init           --------------------------
	.section	.nv.global.init,"aw",@progbits
.nv.global.init:
	.type		$str,@object
	.size		$str,($str$1 - $str)
$str:
        /*0000*/ 	.byte	0x69, 0x6e, 0x64, 0x65, 0x78, 0x20, 0x3d, 0x20, 0x25, 0x64, 0x0a, 0x00
	.type		$str$1,@object
	.size		$str$1,($str$2 - $str$1)
$str$1:
        /*000c*/ 	.byte	0x76, 0x69, 0x73, 0x5b, 0x25, 0x64, 0x5d, 0x20, 0x3d, 0x20, 0x25, 0x64, 0x0a, 0x00
	.type		$str$2,@object
	.size		$str$2,(.L_2 - $str$2)
$str$2:
        /*001a*/ 	.byte	0x69, 0x6e, 0x64, 0x65, 0x78, 0x20, 0x3d, 0x20, 0x25, 0x64, 0x20, 0x66, 0x69, 0x6e, 0x69, 0x73
        /*002a*/ 	.byte	0x68, 0x65, 0x64, 0x0a, 0x00
.L_2:


//--------------------- .nv.shared.reserved.0     --------------------------
	.section	.nv.shared.reserved.0,"aw",@nobits
	.weak		__nv_reservedSMEM_offset_0_alias
	.size		__nv_reservedSMEM_offset_0_alias, 0, 64
	.other		__nv_reservedSMEM_offset_0_alias,@"STO_CUDA_RESERVED_SHARED STV_DEFAULT"
__nv_reservedSMEM_offset_0_alias:
	.zero		0
	.zero		64


//--------------------- .nv.constant0._Z3bfsPiS_  --------------------------
	.section	.nv.constant0._Z3bfsPiS_,"a",@progbits
	.sectionflags	@""
	.align	4
.nv.constant0._Z3bfsPiS_:
	.zero		912


//--------------------- SYMBOLS --------------------------

	.type		.nv.reservedSmem.offset0,@object
	.size		.nv.reservedSmem.offset0,0x4
	.type		vprintf,@function
